//
// Generated by NVIDIA NVVM Compiler
//
// Compiler Build ID: CL-36424714
// Cuda compilation tools, release 13.0, V13.0.88
// Based on NVVM 20.0.0
//

.version 9.0
.target sm_100
.address_size 64

	// .globl	_Z8mykernelv
.extern .func  (.param .b32 func_retval0) vprintf
(
	.param .b64 vprintf_param_0,
	.param .b64 vprintf_param_1
)
;
.global .align 1 .b8 $str[21] = {72, 101, 108, 108, 111, 32, 102, 114, 111, 109, 32, 109, 121, 107, 101, 114, 110, 101, 108, 10};

.visible .entry _Z8mykernelv()
{
	.reg .b32 	%r<3>;
	.reg .b64 	%rd<3>;

	mov.u64 	%rd1, $str;
	cvta.global.u64 	%rd2, %rd1;
	{ // callseq 0, 0
	.param .b64 param0;
	st.param.b64 	[param0], %rd2;
	.param .b64 param1;
	st.param.b64 	[param1], 0;
	.param .b32 retval0;
	call.uni (retval0), 
	vprintf, 
	(
	param0, 
	param1
	);
	ld.param.b32 	%r1, [retval0];
	} // callseq 0
	ret;

}


// ===== COMPILED SASS (sm_100) =====

	.target	sm_100

	.elftype	@"ET_EXEC"


//--------------------- .note.nv.tkinfo           --------------------------
	.section	.note.nv.tkinfo,"",@"SHT_NOTE"
	.sectionflags	@"SHF_NOTE_NV_TKINFO"
	.tkinfo
        /*0018*/ 	.word	0x00000002
        /*0030*/ 	.string	""
        /*0030*/ 	.string	"ptxas"
        /*0030*/ 	.string	"Cuda compilation tools, release 13.0, V13.0.88"
        /*0030*/ 	.string	"Build cuda_13.0.r13.0/compiler.36424714_0"
        /*0030*/ 	.string	"-arch sm_100 -m 64 "



//--------------------- .note.nv.cuinfo           --------------------------
	.section	.note.nv.cuinfo,"",@"SHT_NOTE"
	.sectionflags	@"SHF_NOTE_NV_CUINFO"
        /*0018*/ 	.short	0x0002
        /*001a*/ 	.short	0x0064
        /*001c*/ 	.short	0x0082
	.zero		2


//--------------------- .nv.info                  --------------------------
	.section	.nv.info,"",@"SHT_CUDA_INFO"
	.align	4


	//----- nvinfo : EIATTR_REGCOUNT
	.align		4
        /*0000*/ 	.byte	0x04, 0x2f
        /*0002*/ 	.short	(.L_2 - .L_1)
	.align		4
.L_1:
        /*0004*/ 	.word	index@(_Z8mykernelv)
        /*0008*/ 	.word	0x00000018


	//----- nvinfo : EIATTR_FRAME_SIZE
	.align		4
.L_2:
        /*000c*/ 	.byte	0x04, 0x11
        /*000e*/ 	.short	(.L_4 - .L_3)
	.align		4
.L_3:
        /*0010*/ 	.word	index@(_Z8mykernelv)
        /*0014*/ 	.word	0x00000000


	//----- nvinfo : EIATTR_MIN_STACK_SIZE
	.align		4
.L_4:
        /*0018*/ 	.byte	0x04, 0x12
        /*001a*/ 	.short	(.L_6 - .L_5)
	.align		4
.L_5:
        /*001c*/ 	.word	index@(_Z8mykernelv)
        /*0020*/ 	.word	0x00000000
.L_6:


//--------------------- .nv.compat                --------------------------
	.section	.nv.compat,"",@"SHT_CUDA_COMPAT_INFO"
	.align	4
        /*0000*/ 	.byte	0x02, 0x09, 0x00, 0x00, 0x02, 0x02, 0x01, 0x00, 0x02, 0x05, 0x05, 0x00, 0x03, 0x07, 0x01, 0x01
        /*0010*/ 	.byte	0x02, 0x03, 0x00, 0x00, 0x02, 0x06, 0x01, 0x00, 0x04, 0x0b, 0x08, 0x00, 0x09, 0x00, 0x00, 0x00
        /*0020*/ 	.byte	0x00, 0x00, 0x00, 0x00


//--------------------- .nv.info._Z8mykernelv     --------------------------
	.section	.nv.info._Z8mykernelv,"",@"SHT_CUDA_INFO"
	.sectionflags	@""
	.align	4


	//----- nvinfo : EIATTR_CUDA_API_VERSION
	.align		4
        /*0000*/ 	.byte	0x04, 0x37
        /*0002*/ 	.short	(.L_8 - .L_7)
.L_7:
        /*0004*/ 	.word	0x00000082


	//----- nvinfo : EIATTR_SPARSE_MMA_MASK
	.align		4
.L_8:
        /*0008*/ 	.byte	0x03, 0x50
        /*000a*/ 	.short	0x0000


	//----- nvinfo : EIATTR_MAXREG_COUNT
	.align		4
        /*000c*/ 	.byte	0x03, 0x1b
        /*000e*/ 	.short	0x00ff


	//----- nvinfo : EIATTR_EXTERNS
	.align		4
        /*0010*/ 	.byte	0x04, 0x0f
        /*0012*/ 	.short	(.L_10 - .L_9)


	//   ....[0]....
	.align		4
.L_9:
        /*0014*/ 	.word	index@(vprintf)


	//----- nvinfo : EIATTR_MERCURY_ISA_VERSION
	.align		4
.L_10:
        /*0018*/ 	.byte	0x03, 0x5f
        /*001a*/ 	.short	0x0101


	//----- nvinfo : EIATTR_VRC_CTA_INIT_COUNT
	.align		4
        /*001c*/ 	.byte	0x02, 0x4a
	.zero		1
	.zero		1


	//----- nvinfo : EIATTR_SYSCALL_OFFSETS
	.align		4
        /*0020*/ 	.byte	0x04, 0x46
        /*0022*/ 	.short	(.L_12 - .L_11)


	//   ....[0]....
.L_11:
        /*0024*/ 	.word	0x00000080


	//----- nvinfo : EIATTR_EXIT_INSTR_OFFSETS
	.align		4
.L_12:
        /*0028*/ 	.byte	0x04, 0x1c
        /*002a*/ 	.short	(.L_14 - .L_13)


	//   ....[0]....
.L_13:
        /*002c*/ 	.word	0x00000090


	//----- nvinfo : EIATTR_SW_WAR
	.align		4
.L_14:
        /*0030*/ 	.byte	0x04, 0x36
        /*0032*/ 	.short	(.L_16 - .L_15)
.L_15:
        /*0034*/ 	.word	0x00000008
.L_16:


//--------------------- .nv.callgraph             --------------------------
	.section	.nv.callgraph,"",@"SHT_CUDA_CALLGRAPH"
	.align	4
	.sectionentsize	8
	.align		4
        /*0000*/ 	.word	0x00000000
	.align		4
        /*0004*/ 	.word	0xffffffff
	.align		4
        /*0008*/ 	.word	index@(_Z8mykernelv)
	.align		4
        /*000c*/ 	.word	index@(vprintf)
	.align		4
        /*0010*/ 	.word	0x00000000
	.align		4
        /*0014*/ 	.word	0xfffffffe
	.align		4
        /*0018*/ 	.word	0x00000000
	.align		4
        /*001c*/ 	.word	0xfffffffd
	.align		4
        /*0020*/ 	.word	0x00000000
	.align		4
        /*0024*/ 	.word	0xfffffffc


//--------------------- .nv.constant4             --------------------------
	.section	.nv.constant4,"a",@progbits
	.align	8
	.align		8
.nv.constant4:
        /*0000*/ 	.dword	vprintf
	.align		8
        /*0008*/ 	.dword	$str


//--------------------- .text._Z8mykernelv        --------------------------
	.section	.text._Z8mykernelv,"ax",@progbits
	.align	128
        .global         _Z8mykernelv
        .type           _Z8mykernelv,@function
        .size           _Z8mykernelv,(.L_x_2 - _Z8mykernelv)
        .other          _Z8mykernelv,@"STO_CUDA_ENTRY STV_DEFAULT"
_Z8mykernelv:
.text._Z8mykernelv:
[----:B------:R-:W0:Y:S01]  /*0000*/  LDC R1, c[0x0][0x37c] ;  /* 0x0000df00ff017b82 */ /* 0x000e220000000800 */
[----:B------:R-:W-:Y:S01]  /*0010*/  MOV R0, 0x0 ;  /* 0x0000000000007802 */ /* 0x000fe20000000f00 */
[----:B------:R-:W1:Y:S01]  /*0020*/  LDCU.64 UR4, c[0x4][0x8] ;  /* 0x01000100ff0477ac */ /* 0x000e620008000a00 */
[----:B------:R-:W-:-:S05]  /*0030*/  CS2R R6, SRZ ;  /* 0x0000000000067805 */ /* 0x000fca000001ff00 */
[----:B------:R2:W3:Y:S01]  /*0040*/  LDC.64 R2, c[0x4][R0] ;  /* 0x0100000000027b82 */ /* 0x0004e20000000a00 */
[----:B-1----:R-:W-:Y:S02]  /*0050*/  IMAD.U32 R4, RZ, RZ, UR4 ;  /* 0x00000004ff047e24 */ /* 0x002fe4000f8e00ff */
[----:B--2---:R-:W-:-:S07]  /*0060*/  IMAD.U32 R5, RZ, RZ, UR5 ;  /* 0x00000005ff057e24 */ /* 0x004fce000f8e00ff */
[----:B------:R-:W-:-:S07]  /*0070*/  LEPC R20, `(.L_x_0) ;  /* 0x000000001014794e */ /* 0x000fce0000000000 */
[----:B0--3--:R-:W-:Y:S05]  /*0080*/  CALL.ABS.NOINC R2 ;  /* 0x0000000002007343 */ /* 0x009fea0003c00000 */
.L_x_0:
[----:B------:R-:W-:Y:S05]  /*0090*/  EXIT ;  /* 0x000000000000794d */ /* 0x000fea0003800000 */
.L_x_1:
[----:B------:R-:W-:-:S00]  /*00a0*/  BRA `(.L_x_1) ;  /* 0xfffffffc00fc7947 */ /* 0x000fc0000383ffff */
[----:B------:R-:W-:-:S00]  /*00b0*/  NOP ;  /* 0x0000000000007918 */ /* 0x000fc00000000000 */
        /* <DEDUP_REMOVED lines=12> */
.L_x_2:


//--------------------- .nv.global.init           --------------------------
	.section	.nv.global.init,"aw",@progbits
.nv.global.init:
	.type		$str,@object
	.size		$str,(.L_0 - $str)
$str:
        /*0000*/ 	.byte	0x48, 0x65, 0x6c, 0x6c, 0x6f, 0x20, 0x66, 0x72, 0x6f, 0x6d, 0x20, 0x6d, 0x79, 0x6b, 0x65, 0x72
        /*0010*/ 	.byte	0x6e, 0x65, 0x6c, 0x0a, 0x00
.L_0:


//--------------------- .nv.shared.reserved.0     --------------------------
	.section	.nv.shared.reserved.0,"aw",@nobits
	.weak		__nv_reservedSMEM_offset_0_alias
	.size		__nv_reservedSMEM_offset_0_alias, 0, 64
	.other		__nv_reservedSMEM_offset_0_alias,@"STO_CUDA_RESERVED_SHARED STV_DEFAULT"
__nv_reservedSMEM_offset_0_alias:
	.zero		0
	.zero		64


//--------------------- .nv.constant0._Z8mykernelv --------------------------
	.section	.nv.constant0._Z8mykernelv,"a",@progbits
	.sectionflags	@""
	.align	4
.nv.constant0._Z8mykernelv:
	.zero		896


//--------------------- SYMBOLS --------------------------

	.type		.nv.reservedSmem.offset0,@object
	.size		.nv.reservedSmem.offset0,0x4
	.type		vprintf,@function
